	.headerflags	@"EF_CUDA_TEXMODE_UNIFIED EF_CUDA_64BIT_ADDRESS EF_CUDA_ACCELERATORS EF_CUDA_SM90 EF_CUDA_VIRTUAL_SM(EF_CUDA_SM90)"
	.elftype	@"ET_EXEC"


//--------------------- .nv.info                  --------------------------
	.section	.nv.info,"",@"SHT_CUDA_INFO"
	.align	4


	//----- nvinfo : EIATTR_REGCOUNT
	.align		4
        /*0000*/ 	.byte	0x04, 0x2f
        /*0002*/ 	.short	(.L_1 - .L_0)
	.align		4
.L_0:
        /*0004*/ 	.word	index@(triton_mm)
        /*0008*/ 	.word	0x00000040


	//----- nvinfo : EIATTR_MIN_STACK_SIZE
	.align		4
.L_1:
        /*000c*/ 	.byte	0x04, 0x12
        /*000e*/ 	.short	(.L_3 - .L_2)
	.align		4
.L_2:
        /*0010*/ 	.word	index@(triton_mm)
        /*0014*/ 	.word	0x00000000


	//----- nvinfo : EIATTR_FRAME_SIZE
	.align		4
.L_3:
        /*0018*/ 	.byte	0x04, 0x11
        /*001a*/ 	.short	(.L_5 - .L_4)
	.align		4
.L_4:
        /*001c*/ 	.word	index@(triton_mm)
        /*0020*/ 	.word	0x00000000


	//----- nvinfo : EIATTR_MIN_STACK_SIZE
	.align		4
.L_5:
        /*0024*/ 	.byte	0x04, 0x12
        /*0026*/ 	.short	(.L_7 - .L_6)
	.align		4
.L_6:
        /*0028*/ 	.word	index@(triton_mm)
        /*002c*/ 	.word	0x00000000
.L_7:


//--------------------- .nv.info.triton_mm        --------------------------
	.section	.nv.info.triton_mm,"",@"SHT_CUDA_INFO"
	.sectionflags	@""
	.align	4


	//----- nvinfo : EIATTR_CUDA_API_VERSION
	.align		4
        /*0000*/ 	.byte	0x04, 0x37
        /*0002*/ 	.short	(.L_9 - .L_8)
.L_8:
        /*0004*/ 	.word	0x0000007c


	//----- nvinfo : EIATTR_KPARAM_INFO
	.align		4
.L_9:
        /*0008*/ 	.byte	0x04, 0x17
        /*000a*/ 	.short	(.L_11 - .L_10)
.L_10:
        /*000c*/ 	.word	0x00000000
        /*0010*/ 	.short	0x0004
        /*0012*/ 	.short	0x001c
        /*0014*/ 	.byte	0x00, 0xf0, 0x11, 0x00


	//----- nvinfo : EIATTR_KPARAM_INFO
	.align		4
.L_11:
        /*0018*/ 	.byte	0x04, 0x17
        /*001a*/ 	.short	(.L_13 - .L_12)
.L_12:
        /*001c*/ 	.word	0x00000000
        /*0020*/ 	.short	0x0003
        /*0022*/ 	.short	0x0018
        /*0024*/ 	.byte	0x00, 0xf0, 0x11, 0x00


	//----- nvinfo : EIATTR_KPARAM_INFO
	.align		4
.L_13:
        /*0028*/ 	.byte	0x04, 0x17
        /*002a*/ 	.short	(.L_15 - .L_14)
.L_14:
        /*002c*/ 	.word	0x00000000
        /*0030*/ 	.short	0x0002
        /*0032*/ 	.short	0x0010
        /*0034*/ 	.byte	0x00, 0xf0, 0x21, 0x00


	//----- nvinfo : EIATTR_KPARAM_INFO
	.align		4
.L_15:
        /*0038*/ 	.byte	0x04, 0x17
        /*003a*/ 	.short	(.L_17 - .L_16)
.L_16:
        /*003c*/ 	.word	0x00000000
        /*0040*/ 	.short	0x0001
        /*0042*/ 	.short	0x0008
        /*0044*/ 	.byte	0x00, 0xf0, 0x21, 0x00


	//----- nvinfo : EIATTR_KPARAM_INFO
	.align		4
.L_17:
        /*0048*/ 	.byte	0x04, 0x17
        /*004a*/ 	.short	(.L_19 - .L_18)
.L_18:
        /*004c*/ 	.word	0x00000000
        /*0050*/ 	.short	0x0000
        /*0052*/ 	.short	0x0000
        /*0054*/ 	.byte	0x00, 0xf0, 0x21, 0x00


	//----- nvinfo : EIATTR_SPARSE_MMA_MASK
	.align		4
.L_19:
        /*0058*/ 	.byte	0x03, 0x50
        /*005a*/ 	.short	0x0000


	//----- nvinfo : EIATTR_MAXREG_COUNT
	.align		4
        /*005c*/ 	.byte	0x03, 0x1b
        /*005e*/ 	.short	0x00ff


	//----- nvinfo : EIATTR_COOP_GROUP_MASK_REGIDS
	.align		4
        /*0060*/ 	.byte	0x04, 0x29
        /*0062*/ 	.short	(.L_21 - .L_20)


	//   ....[0]....
.L_20:
        /*0064*/ 	.word	0xffffffff


	//----- nvinfo : EIATTR_COOP_GROUP_INSTR_OFFSETS
	.align		4
.L_21:
        /*0068*/ 	.byte	0x04, 0x28
        /*006a*/ 	.short	(.L_23 - .L_22)


	//   ....[0]....
.L_22:
        /*006c*/ 	.word	0x00000bc0


	//----- nvinfo : EIATTR_EXIT_INSTR_OFFSETS
	.align		4
.L_23:
        /*0070*/ 	.byte	0x04, 0x1c
        /*0072*/ 	.short	(.L_25 - .L_24)


	//   ....[0]....
.L_24:
        /*0074*/ 	.word	0x00000040


	//   ....[1]....
        /*0078*/ 	.word	0x00001b70


	//   ....[2]....
        /*007c*/ 	.word	0x00001bc0


	//----- nvinfo : EIATTR_MAX_THREADS
	.align		4
.L_25:
        /*0080*/ 	.byte	0x04, 0x05
        /*0082*/ 	.short	(.L_27 - .L_26)
.L_26:
        /*0084*/ 	.word	0x00000100
        /*0088*/ 	.word	0x00000001
        /*008c*/ 	.word	0x00000001


	//----- nvinfo : EIATTR_CBANK_PARAM_SIZE
	.align		4
.L_27:
        /*0090*/ 	.byte	0x03, 0x19
        /*0092*/ 	.short	0x0020


	//----- nvinfo : EIATTR_PARAM_CBANK
	.align		4
        /*0094*/ 	.byte	0x04, 0x0a
        /*0096*/ 	.short	(.L_29 - .L_28)
	.align		4
.L_28:
        /*0098*/ 	.word	index@(.nv.constant0.triton_mm)
        /*009c*/ 	.short	0x0210
        /*009e*/ 	.short	0x0020


	//----- nvinfo : EIATTR_SW_WAR
	.align		4
.L_29:
        /*00a0*/ 	.byte	0x04, 0x36
        /*00a2*/ 	.short	(.L_31 - .L_30)
.L_30:
        /*00a4*/ 	.word	0x00000008
.L_31:


//--------------------- .nv.callgraph             --------------------------
	.section	.nv.callgraph,"",@"SHT_CUDA_CALLGRAPH"
	.align	4
	.sectionentsize	8
	.align		4
        /*0000*/ 	.word	0x00000000
	.align		4
        /*0004*/ 	.word	0xffffffff
	.align		4
        /*0008*/ 	.word	0x00000000
	.align		4
        /*000c*/ 	.word	0xfffffffe
	.align		4
        /*0010*/ 	.word	0x00000000
	.align		4
        /*0014*/ 	.word	0xfffffffd
	.align		4
        /*0018*/ 	.word	0x00000000
	.align		4
        /*001c*/ 	.word	0xfffffffc


//--------------------- .text.triton_mm           --------------------------
	.section	.text.triton_mm,"ax",@progbits
	.sectionflags	@"SHF_BARRIERS=1"
	.align	128
        .global         triton_mm
        .type           triton_mm,@function
        .size           triton_mm,(.L_x_2 - triton_mm)
        .other          triton_mm,@"STO_CUDA_ENTRY STV_DEFAULT"
triton_mm:
.text.triton_mm:
[----:B------:R-:W1:Y:S02]  /*0000*/  LDC R1, c[0x0][0x28] ;  /* 0x00000a00ff017b82 */ /* 0x000e640000000800 */
[----:B------:R-:W2:Y:S02]  /*0010*/  LDC R9, c[0x0][0x22c] ;  /* 0x00008b00ff097b82 */ /* 0x000ea40000000800 */
[----:B--2---:R-:W-:-:S05]  /*0020*/  IMAD R0, R9, 0xc00, RZ ;  /* 0x00000c0009007824 */ /* 0x004fca00078e02ff */
[----:B------:R-:W-:-:S13]  /*0030*/  ISETP.NE.AND P0, PT, R0, RZ, PT ;  /* 0x000000ff0000720c */ /* 0x000fda0003f05270 */
[----:B------:R-:W-:Y:S05]  /*0040*/  @!P0 EXIT ;  /* 0x000000000000894d */ /* 0x000fea0003800000 */
[----:B------:R-:W2:Y:S01]  /*0050*/  S2R R8, SR_CTAID.X ;  /* 0x0000000000087919 */ /* 0x000ea20000002500 */
[----:B------:R-:W-:Y:S01]  /*0060*/  VIADD R0, R9, 0x7f ;  /* 0x0000007f09007836 */ /* 0x000fe20000000000 */
[----:B------:R-:W-:Y:S01]  /*0070*/  IABS R21, R9 ;  /* 0x0000000900157213 */ /* 0x000fe20000000000 */
[----:B------:R-:W3:Y:S01]  /*0080*/  S2UR UR4, SR_CgaCtaId ;  /* 0x00000000000479c3 */ /* 0x000ee20000008800 */
[----:B------:R-:W4:Y:S01]  /*0090*/  S2R R13, SR_TID.X ;  /* 0x00000000000d7919 */ /* 0x000f220000002100 */
[----:B------:R-:W-:Y:S01]  /*00a0*/  ULDC.64 UR8, c[0x0][0x210] ;  /* 0x0000840000087ab9 */ /* 0x000fe20000000a00 */
[----:B------:R-:W-:Y:S01]  /*00b0*/  SHF.R.S32.HI R3, RZ, 0x1f, R0 ;  /* 0x0000001fff037819 */ /* 0x000fe20000011400 */
[----:B------:R-:W-:Y:S01]  /*00c0*/  UMOV UR6, 0x400 ;  /* 0x0000040000067882 */ /* 0x000fe20000000000 */
[----:B------:R-:W-:Y:S01]  /*00d0*/  ULDC.64 UR18, c[0x0][0x208] ;  /* 0x0000820000127ab9 */ /* 0x000fe20000000a00 */
[----:B------:R-:W-:Y:S01]  /*00e0*/  IMAD.MOV.U32 R22, RZ, RZ, 0x2 ;  /* 0x00000002ff167424 */ /* 0x000fe200078e00ff */
[----:B------:R-:W-:-:S02]  /*00f0*/  LEA.HI R3, R3, R0, RZ, 0x7 ;  /* 0x0000000003037211 */ /* 0x000fc400078f38ff */
[----:B------:R-:W-:Y:S02]  /*0100*/  CS2R R28, SRZ ;  /* 0x00000000001c7805 */ /* 0x000fe4000001ff00 */
[----:B------:R-:W-:Y:S02]  /*0110*/  CS2R R30, SRZ ;  /* 0x00000000001e7805 */ /* 0x000fe4000001ff00 */
[----:B------:R-:W-:Y:S02]  /*0120*/  CS2R R32, SRZ ;  /* 0x0000000000207805 */ /* 0x000fe4000001ff00 */
[----:B------:R-:W-:Y:S02]  /*0130*/  CS2R R34, SRZ ;  /* 0x0000000000227805 */ /* 0x000fe4000001ff00 */
[----:B------:R-:W-:Y:S02]  /*0140*/  CS2R R36, SRZ ;  /* 0x0000000000247805 */ /* 0x000fe4000001ff00 */
[----:B------:R-:W-:-:S02]  /*0150*/  CS2R R38, SRZ ;  /* 0x0000000000267805 */ /* 0x000fc4000001ff00 */
[----:B------:R-:W-:Y:S02]  /*0160*/  CS2R R40, SRZ ;  /* 0x0000000000287805 */ /* 0x000fe4000001ff00 */
[----:B------:R-:W-:Y:S02]  /*0170*/  CS2R R42, SRZ ;  /* 0x00000000002a7805 */ /* 0x000fe4000001ff00 */
[----:B------:R-:W-:Y:S02]  /*0180*/  CS2R R44, SRZ ;  /* 0x00000000002c7805 */ /* 0x000fe4000001ff00 */
[----:B------:R-:W-:Y:S02]  /*0190*/  CS2R R46, SRZ ;  /* 0x00000000002e7805 */ /* 0x000fe4000001ff00 */
[----:B------:R-:W-:Y:S02]  /*01a0*/  CS2R R48, SRZ ;  /* 0x0000000000307805 */ /* 0x000fe4000001ff00 */
[----:B------:R-:W-:-:S02]  /*01b0*/  CS2R R50, SRZ ;  /* 0x0000000000327805 */ /* 0x000fc4000001ff00 */
[----:B------:R-:W-:Y:S02]  /*01c0*/  CS2R R52, SRZ ;  /* 0x0000000000347805 */ /* 0x000fe4000001ff00 */
[----:B------:R-:W-:Y:S01]  /*01d0*/  CS2R R54, SRZ ;  /* 0x0000000000367805 */ /* 0x000fe2000001ff00 */
[----:B---3--:R-:W-:-:S03]  /*01e0*/  UPRMT UR6, UR4, 0x654, UR6 ;  /* 0x0000065404067896 */ /* 0x008fc60008000006 */
[----:B------:R-:W-:Y:S01]  /*01f0*/  UMOV UR4, 0xffffffff ;  /* 0xffffffff00047882 */ /* 0x000fe20000000000 */
[C---:B--2---:R-:W-:Y:S01]  /*0200*/  IMAD.HI R2, R8.reuse, 0x2aaaaaab, RZ ;  /* 0x2aaaaaab08027827 */ /* 0x044fe200078e02ff */
[----:B------:R-:W-:Y:S02]  /*0210*/  IABS R11, R8 ;  /* 0x00000008000b7213 */ /* 0x000fe40000000000 */
[----:B------:R-:W-:Y:S02]  /*0220*/  ISETP.GE.AND P1, PT, R8, RZ, PT ;  /* 0x000000ff0800720c */ /* 0x000fe40003f26270 */
[----:B------:R-:W-:-:S04]  /*0230*/  SHF.R.U32.HI R5, RZ, 0x1f, R2 ;  /* 0x0000001fff057819 */ /* 0x000fc80000011602 */
[----:B------:R-:W-:-:S05]  /*0240*/  LEA.HI.SX32 R5, R2, R5, 0x1a ;  /* 0x0000000502057211 */ /* 0x000fca00078fd2ff */
[C---:B------:R-:W-:Y:S02]  /*0250*/  IMAD.SHL.U32 R0, R5.reuse, 0x8, RZ ;  /* 0x0000000805007824 */ /* 0x040fe400078e00ff */
[----:B------:R-:W-:Y:S01]  /*0260*/  IMAD R15, R5, -0x180, R8 ;  /* 0xfffffe80050f7824 */ /* 0x000fe200078e0208 */
[----:B----4-:R-:W-:Y:S02]  /*0270*/  SHF.R.U32.HI R8, RZ, 0x2, R13 ;  /* 0x00000002ff087819 */ /* 0x010fe4000001160d */
[----:B------:R-:W-:-:S04]  /*0280*/  LEA.HI.SX32 R3, R3, -R0, 0x19 ;  /* 0x8000000003037211 */ /* 0x000fc800078fcaff */
[----:B------:R-:W-:-:S04]  /*0290*/  VIMNMX R4, R3, 0x8, PT ;  /* 0x0000000803047848 */ /* 0x000fc80003fe0100 */
[-C--:B------:R-:W-:Y:S02]  /*02a0*/  IABS R17, R4.reuse ;  /* 0x0000000400117213 */ /* 0x080fe40000000000 */
[-C--:B------:R-:W-:Y:S02]  /*02b0*/  IABS R12, R4.reuse ;  /* 0x00000004000c7213 */ /* 0x080fe40000000000 */
[----:B------:R-:W2:Y:S01]  /*02c0*/  I2F.RP R6, R17 ;  /* 0x0000001100067306 */ /* 0x000ea20000209400 */
[----:B------:R-:W-:Y:S02]  /*02d0*/  LOP3.LUT R5, RZ, R4, RZ, 0x33, !PT ;  /* 0x00000004ff057212 */ /* 0x000fe400078e33ff */
[----:B------:R-:W-:-:S05]  /*02e0*/  IMAD.MOV R19, RZ, RZ, -R12 ;  /* 0x000000ffff137224 */ /* 0x000fca00078e0a0c */
[----:B--2---:R-:W2:Y:S02]  /*02f0*/  MUFU.RCP R6, R6 ;  /* 0x0000000600067308 */ /* 0x004ea40000001000 */
[----:B--2---:R-:W-:-:S06]  /*0300*/  VIADD R2, R6, 0xffffffe ;  /* 0x0ffffffe06027836 */ /* 0x004fcc0000000000 */
[----:B------:R-:W2:Y:S08]  /*0310*/  I2F.RP R6, R21 ;  /* 0x0000001500067306 */ /* 0x000eb00000209400 */
[----:B------:R3:W4:Y:S08]  /*0320*/  F2I.FTZ.U32.TRUNC.NTZ R3, R2 ;  /* 0x0000000200037305 */ /* 0x000730000021f000 */
[----:B--2---:R-:W2:Y:S01]  /*0330*/  MUFU.RCP R6, R6 ;  /* 0x0000000600067308 */ /* 0x004ea20000001000 */
[----:B---3--:R-:W-:-:S02]  /*0340*/  IMAD.MOV.U32 R2, RZ, RZ, RZ ;  /* 0x000000ffff027224 */ /* 0x008fc400078e00ff */
[----:B----4-:R-:W-:-:S04]  /*0350*/  IMAD.MOV R10, RZ, RZ, -R3 ;  /* 0x000000ffff0a7224 */ /* 0x010fc800078e0a03 */
[----:B------:R-:W-:Y:S02]  /*0360*/  IMAD R7, R10, R17, RZ ;  /* 0x000000110a077224 */ /* 0x000fe400078e02ff */
[----:B------:R-:W-:Y:S02]  /*0370*/  IMAD.MOV.U32 R10, RZ, RZ, R11 ;  /* 0x000000ffff0a7224 */ /* 0x000fe400078e000b */
[----:B------:R-:W-:-:S04]  /*0380*/  IMAD.HI.U32 R7, R3, R7, R2 ;  /* 0x0000000703077227 */ /* 0x000fc800078e0002 */
[----:B--2---:R-:W-:Y:S01]  /*0390*/  VIADD R3, R6, 0xffffffe ;  /* 0x0ffffffe06037836 */ /* 0x004fe20000000000 */
[----:B------:R-:W-:Y:S01]  /*03a0*/  IABS R6, R15 ;  /* 0x0000000f00067213 */ /* 0x000fe20000000000 */
[----:B------:R-:W-:-:S04]  /*03b0*/  IMAD.HI.U32 R2, R7, R10, RZ ;  /* 0x0000000a07027227 */ /* 0x000fc800078e00ff */
[----:B------:R-:W-:Y:S01]  /*03c0*/  IMAD R2, R2, R19, R10 ;  /* 0x0000001302027224 */ /* 0x000fe200078e020a */
[----:B------:R-:W2:Y:S04]  /*03d0*/  F2I.FTZ.U32.TRUNC.NTZ R3, R3 ;  /* 0x0000000300037305 */ /* 0x000ea8000021f000 */
[----:B------:R-:W-:-:S13]  /*03e0*/  ISETP.GT.U32.AND P0, PT, R17, R2, PT ;  /* 0x000000021100720c */ /* 0x000fda0003f04070 */
[----:B------:R-:W-:-:S05]  /*03f0*/  @!P0 IMAD.IADD R2, R2, 0x1, -R17 ;  /* 0x0000000102028824 */ /* 0x000fca00078e0a11 */
[----:B------:R-:W-:-:S13]  /*0400*/  ISETP.GT.U32.AND P0, PT, R17, R2, PT ;  /* 0x000000021100720c */ /* 0x000fda0003f04070 */
[----:B------:R-:W-:Y:S01]  /*0410*/  @!P0 IMAD.IADD R2, R2, 0x1, -R17 ;  /* 0x0000000102028824 */ /* 0x000fe200078e0a11 */
[----:B------:R-:W-:Y:S02]  /*0420*/  ISETP.NE.AND P0, PT, R4, RZ, PT ;  /* 0x000000ff0400720c */ /* 0x000fe40003f05270 */
[----:B------:R-:W-:Y:S01]  /*0430*/  LOP3.LUT R4, R15, R4, RZ, 0x3c, !PT ;  /* 0x000000040f047212 */ /* 0x000fe200078e3cff */
[----:B------:R-:W-:-:S03]  /*0440*/  @!P1 IMAD.MOV R2, RZ, RZ, -R2 ;  /* 0x000000ffff029224 */ /* 0x000fc600078e0a02 */
[----:B------:R-:W-:Y:S02]  /*0450*/  ISETP.GE.AND P3, PT, R4, RZ, PT ;  /* 0x000000ff0400720c */ /* 0x000fe40003f66270 */
[----:B------:R-:W-:Y:S01]  /*0460*/  SEL R11, R5, R2, !P0 ;  /* 0x00000002050b7207 */ /* 0x000fe20004000000 */
[----:B------:R-:W-:-:S04]  /*0470*/  IMAD.MOV.U32 R2, RZ, RZ, R6 ;  /* 0x000000ffff027224 */ /* 0x000fc800078e0006 */
[----:B------:R-:W-:Y:S01]  /*0480*/  IMAD.IADD R6, R0, 0x1, R11 ;  /* 0x0000000100067824 */ /* 0x000fe200078e020b */
[----:B------:R-:W-:Y:S01]  /*0490*/  SGXT.U32 R11, R8, 0x6 ;  /* 0x00000006080b781a */ /* 0x000fe20000000000 */
[----:B--2---:R-:W-:Y:S02]  /*04a0*/  IMAD.MOV R0, RZ, RZ, -R3 ;  /* 0x000000ffff007224 */ /* 0x004fe400078e0a03 */
[----:B------:R-:W-:-:S04]  /*04b0*/  IMAD.HI.U32 R7, R7, R2, RZ ;  /* 0x0000000207077227 */ /* 0x000fc800078e00ff */
[----:B------:R-:W-:Y:S02]  /*04c0*/  IMAD.MOV.U32 R8, RZ, RZ, R0 ;  /* 0x000000ffff087224 */ /* 0x000fe400078e0000 */
[----:B------:R-:W-:Y:S02]  /*04d0*/  IMAD R0, R7, R19, R2 ;  /* 0x0000001307007224 */ /* 0x000fe400078e0202 */
[----:B------:R-:W-:Y:S02]  /*04e0*/  IMAD.SHL.U32 R6, R6, 0x80, RZ ;  /* 0x0000008006067824 */ /* 0x000fe400078e00ff */
[----:B------:R-:W-:Y:S01]  /*04f0*/  IMAD R19, R8, R21, RZ ;  /* 0x0000001508137224 */ /* 0x000fe200078e02ff */
[----:B------:R-:W-:Y:S01]  /*0500*/  ISETP.GT.U32.AND P2, PT, R17, R0, PT ;  /* 0x000000001100720c */ /* 0x000fe20003f44070 */
[----:B------:R-:W-:Y:S01]  /*0510*/  IMAD.MOV.U32 R2, RZ, RZ, RZ ;  /* 0x000000ffff027224 */ /* 0x000fe200078e00ff */
[----:B------:R-:W-:Y:S02]  /*0520*/  LOP3.LUT R14, R6, R11, RZ, 0xfc, !PT ;  /* 0x0000000b060e7212 */ /* 0x000fe400078efcff */
[----:B------:R-:W-:Y:S01]  /*0530*/  LOP3.LUT R12, R6, 0x40, R11, 0xfe, !PT ;  /* 0x00000040060c7812 */ /* 0x000fe200078efe0b */
[----:B------:R-:W-:Y:S01]  /*0540*/  IMAD.HI.U32 R2, R3, R19, R2 ;  /* 0x0000001303027227 */ /* 0x000fe200078e0002 */
[----:B------:R-:W-:-:S02]  /*0550*/  IABS R8, R14 ;  /* 0x0000000e00087213 */ /* 0x000fc40000000000 */
[----:B------:R-:W-:Y:S02]  /*0560*/  IABS R10, R12 ;  /* 0x0000000c000a7213 */ /* 0x000fe40000000000 */
[----:B------:R-:W-:Y:S01]  /*0570*/  SHF.R.U32.HI R19, RZ, 0x3, R13 ;  /* 0x00000003ff137819 */ /* 0x000fe2000001160d */
[----:B------:R-:W-:-:S03]  /*0580*/  IMAD.HI.U32 R3, R2, R8, RZ ;  /* 0x0000000802037227 */ /* 0x000fc600078e00ff */
[----:B------:R-:W-:Y:S01]  /*0590*/  SGXT.U32 R19, R19, 0x5 ;  /* 0x000000051313781a */ /* 0x000fe20000000000 */
[----:B------:R-:W-:-:S03]  /*05a0*/  IMAD.HI.U32 R2, R2, R10, RZ ;  /* 0x0000000a02027227 */ /* 0x000fc600078e00ff */
[----:B------:R-:W-:Y:S01]  /*05b0*/  LOP3.LUT R6, R19, R6, RZ, 0xfc, !PT ;  /* 0x0000000613067212 */ /* 0x000fe200078efcff */
[----:B------:R-:W-:Y:S02]  /*05c0*/  @!P2 IMAD.IADD R0, R0, 0x1, -R17 ;  /* 0x000000010000a824 */ /* 0x000fe400078e0a11 */
[----:B------:R-:W-:Y:S02]  /*05d0*/  IMAD.MOV R2, RZ, RZ, -R2 ;  /* 0x000000ffff027224 */ /* 0x000fe400078e0a02 */
[----:B------:R-:W-:Y:S01]  /*05e0*/  IMAD.MOV R3, RZ, RZ, -R3 ;  /* 0x000000ffff037224 */ /* 0x000fe200078e0a03 */
[----:B------:R-:W-:Y:S01]  /*05f0*/  ISETP.GE.U32.AND P1, PT, R0, R17, PT ;  /* 0x000000110000720c */ /* 0x000fe20003f26070 */
[C---:B------:R-:W-:Y:S02]  /*0600*/  IMAD R0, R21.reuse, R2, R10 ;  /* 0x0000000215007224 */ /* 0x040fe400078e020a */
[----:B------:R-:W-:Y:S02]  /*0610*/  IMAD R8, R21, R3, R8 ;  /* 0x0000000315087224 */ /* 0x000fe400078e0208 */
[----:B------:R-:W-:Y:S01]  /*0620*/  @!P2 VIADD R7, R7, 0x1 ;  /* 0x000000010707a836 */ /* 0x000fe20000000000 */
[C---:B------:R-:W-:Y:S01]  /*0630*/  ISETP.GT.U32.AND P5, PT, R21.reuse, R0, PT ;  /* 0x000000001500720c */ /* 0x040fe20003fa4070 */
[----:B------:R-:W2:Y:S01]  /*0640*/  LDC.64 R2, c[0x0][0x210] ;  /* 0x00008400ff027b82 */ /* 0x000ea20000000a00 */
[----:B------:R-:W-:-:S02]  /*0650*/  ISETP.GT.U32.AND P4, PT, R21, R8, PT ;  /* 0x000000081500720c */ /* 0x000fc40003f84070 */
[----:B------:R-:W-:-:S03]  /*0660*/  ISETP.GE.AND P2, PT, R14, RZ, PT ;  /* 0x000000ff0e00720c */ /* 0x000fc60003f46270 */
[----:B------:R-:W-:-:S04]  /*0670*/  @P1 VIADD R7, R7, 0x1 ;  /* 0x0000000107071836 */ /* 0x000fc80000000000 */
[----:B------:R-:W-:Y:S02]  /*0680*/  @!P3 IMAD.MOV R7, RZ, RZ, -R7 ;  /* 0x000000ffff07b224 */ /* 0x000fe400078e0a07 */
[--C-:B------:R-:W-:Y:S02]  /*0690*/  @!P5 IMAD.IADD R0, R0, 0x1, -R21.reuse ;  /* 0x000000010000d824 */ /* 0x100fe400078e0a15 */
[----:B------:R-:W-:Y:S01]  /*06a0*/  @!P4 IMAD.IADD R8, R8, 0x1, -R21 ;  /* 0x000000010808c824 */ /* 0x000fe200078e0a15 */
[----:B------:R-:W-:Y:S02]  /*06b0*/  ISETP.GE.AND P4, PT, R12, RZ, PT ;  /* 0x000000ff0c00720c */ /* 0x000fe40003f86270 */
[C---:B------:R-:W-:Y:S01]  /*06c0*/  ISETP.GT.U32.AND P3, PT, R21.reuse, R0, PT ;  /* 0x000000001500720c */ /* 0x040fe20003f64070 */
[----:B------:R-:W3:Y:S01]  /*06d0*/  LDC R12, c[0x0][0x228] ;  /* 0x00008a00ff0c7b82 */ /* 0x000ee20000000800 */
[----:B------:R-:W-:Y:S02]  /*06e0*/  ISETP.GT.U32.AND P1, PT, R21, R8, PT ;  /* 0x000000081500720c */ /* 0x000fe40003f24070 */
[----:B------:R-:W-:-:S02]  /*06f0*/  SEL R7, R5, R7, !P0 ;  /* 0x0000000705077207 */ /* 0x000fc40004000000 */
[----:B------:R-:W-:Y:S02]  /*0700*/  ISETP.NE.AND P0, PT, R9, RZ, PT ;  /* 0x000000ff0900720c */ /* 0x000fe40003f05270 */
[----:B------:R-:W-:Y:S01]  /*0710*/  LOP3.LUT R5, RZ, R9, RZ, 0x33, !PT ;  /* 0x00000009ff057212 */ /* 0x000fe200078e33ff */
[----:B------:R-:W-:-:S04]  /*0720*/  IMAD.SHL.U32 R7, R7, 0x40, RZ ;  /* 0x0000004007077824 */ /* 0x000fc800078e00ff */
[--C-:B------:R-:W-:Y:S01]  /*0730*/  @!P3 IMAD.IADD R0, R0, 0x1, -R21.reuse ;  /* 0x000000010000b824 */ /* 0x100fe200078e0a15 */
[----:B------:R-:W-:Y:S01]  /*0740*/  LOP3.LUT R27, R7, R11, RZ, 0xfc, !PT ;  /* 0x0000000b071b7212 */ /* 0x000fe200078efcff */
[----:B------:R-:W-:Y:S02]  /*0750*/  @!P1 IMAD.IADD R8, R8, 0x1, -R21 ;  /* 0x0000000108089824 */ /* 0x000fe400078e0a15 */
[----:B------:R-:W-:Y:S02]  /*0760*/  IMAD.MOV.U32 R4, RZ, RZ, R0 ;  /* 0x000000ffff047224 */ /* 0x000fe400078e0000 */
[----:B------:R-:W-:Y:S02]  /*0770*/  IMAD.SHL.U32 R0, R13, 0x8, RZ ;  /* 0x000000080d007824 */ /* 0x000fe400078e00ff */
[----:B------:R-:W-:Y:S02]  /*0780*/  @!P4 IMAD.MOV R4, RZ, RZ, -R4 ;  /* 0x000000ffff04c224 */ /* 0x000fe400078e0a04 */
[----:B------:R-:W-:Y:S01]  /*0790*/  IMAD.HI R10, R27, 0x2aaaaaab, RZ ;  /* 0x2aaaaaab1b0a7827 */ /* 0x000fe200078e02ff */
[----:B------:R-:W-:-:S02]  /*07a0*/  LOP3.LUT R18, R0, 0x18, RZ, 0xc0, !PT ;  /* 0x0000001800127812 */ /* 0x000fc400078ec0ff */
[----:B------:R-:W-:Y:S01]  /*07b0*/  SEL R15, R5, R4, !P0 ;  /* 0x00000004050f7207 */ /* 0x000fe20004000000 */
[----:B------:R-:W-:Y:S01]  /*07c0*/  @!P2 IMAD.MOV R8, RZ, RZ, -R8 ;  /* 0x000000ffff08a224 */ /* 0x000fe200078e0a08 */
[----:B------:R-:W-:Y:S02]  /*07d0*/  SHF.R.U32.HI R17, RZ, 0x1f, R10 ;  /* 0x0000001fff117819 */ /* 0x000fe4000001160a */
[----:B------:R-:W-:Y:S01]  /*07e0*/  LOP3.LUT R20, R0, 0x18, R13, 0x48, !PT ;  /* 0x0000001800147812 */ /* 0x000fe200078e480d */
[----:B------:R-:W-:Y:S01]  /*07f0*/  IMAD R25, R15, 0xc00, R18 ;  /* 0x00000c000f197824 */ /* 0x000fe200078e0212 */
[----:B------:R-:W-:Y:S02]  /*0800*/  SEL R23, R5, R8, !P0 ;  /* 0x0000000805177207 */ /* 0x000fe40004000000 */
[----:B------:R-:W4:Y:S01]  /*0810*/  LDC.64 R4, c[0x0][0x218] ;  /* 0x00008600ff047b82 */ /* 0x000f220000000a00 */
[----:B------:R-:W-:Y:S01]  /*0820*/  IMAD.WIDE R14, R25, 0x2, RZ ;  /* 0x00000002190e7825 */ /* 0x000fe200078e02ff */
[----:B------:R-:W-:-:S02]  /*0830*/  LEA.HI R16, R10, R17, RZ, 0x17 ;  /* 0x000000110a107211 */ /* 0x000fc400078fb8ff */
[----:B------:R-:W-:Y:S01]  /*0840*/  LOP3.LUT R8, R11, 0x40, RZ, 0xfc, !PT ;  /* 0x000000400b087812 */ /* 0x000fe200078efcff */
[----:B---3--:R-:W-:Y:S02]  /*0850*/  IMAD R17, R12, 0xc00, RZ ;  /* 0x00000c000c117824 */ /* 0x008fe400078e02ff */
[----:B------:R-:W-:Y:S02]  /*0860*/  IMAD R23, R23, 0xc00, R18 ;  /* 0x00000c0017177824 */ /* 0x000fe400078e0212 */
[----:B------:R-:W-:-:S04]  /*0870*/  IMAD.WIDE R14, R17, 0x2, R14 ;  /* 0x00000002110e7825 */ /* 0x000fc800078e020e */
[----:B------:R-:W-:Y:S01]  /*0880*/  IMAD R19, R16, -0xc00, R27 ;  /* 0xfffff40010137824 */ /* 0x000fe200078e021b */
[----:B------:R-:W-:Y:S01]  /*0890*/  IADD3 R16, P0, R14, UR8, RZ ;  /* 0x000000080e107c10 */ /* 0x000fe2000ff1e0ff */
[----:B------:R-:W-:Y:S02]  /*08a0*/  IMAD R12, R11, 0x20, R20 ;  /* 0x000000200b0c7824 */ /* 0x000fe400078e0214 */
[----:B------:R-:W-:Y:S01]  /*08b0*/  IMAD.WIDE R10, R23, 0x2, RZ ;  /* 0x00000002170a7825 */ /* 0x000fe200078e02ff */
[----:B------:R-:W-:-:S03]  /*08c0*/  IADD3 R16, P1, R16, 0xc0, RZ ;  /* 0x000000c010107810 */ /* 0x000fc60007f3e0ff */
[----:B--2---:R-:W-:-:S04]  /*08d0*/  IMAD.WIDE R2, R17, 0x2, R2 ;  /* 0x0000000211027825 */ /* 0x004fc800078e0202 */
[----:B------:R-:W-:Y:S02]  /*08e0*/  IMAD R8, R8, 0x20, R20 ;  /* 0x0000002008087824 */ /* 0x000fe400078e0214 */
[----:B------:R-:W-:Y:S01]  /*08f0*/  IMAD.WIDE R20, R17, 0x2, R10 ;  /* 0x0000000211147825 */ /* 0x000fe200078e020a */
[----:B------:R-:W-:Y:S02]  /*0900*/  IADD3.X R17, RZ, UR9, R15, P1, P0 ;  /* 0x00000009ff117c10 */ /* 0x000fe40008fe040f */
[----:B------:R-:W-:Y:S01]  /*0910*/  LEA R15, R12, UR6, 0x1 ;  /* 0x000000060c0f7c11 */ /* 0x000fe2000f8e08ff */
[----:B------:R-:W-:Y:S01]  /*0920*/  IMAD R27, R19, 0xc00, R18 ;  /* 0x00000c00131b7824 */ /* 0x000fe200078e0212 */
[----:B------:R-:W-:Y:S01]  /*0930*/  IADD3 R14, P2, R20, UR8, RZ ;  /* 0x00000008140e7c10 */ /* 0x000fe2000ff5e0ff */
[----:B------:R-:W-:Y:S01]  /*0940*/  IMAD.WIDE R10, R23, 0x2, R2 ;  /* 0x00000002170a7825 */ /* 0x000fe200078e0202 */
[----:B------:R-:W-:-:S03]  /*0950*/  LEA R23, R8, UR6, 0x1 ;  /* 0x0000000608177c11 */ /* 0x000fc6000f8e08ff */
[----:B------:R-:W-:Y:S01]  /*0960*/  IMAD.WIDE R18, R25, 0x2, R2 ;  /* 0x0000000219127825 */ /* 0x000fe200078e0202 */
[----:B------:R-:W-:Y:S01]  /*0970*/  @!PT LDS RZ, [RZ] ;  /* 0x00000000fffff984 */ /* 0x000fe20000000800 */
[----:B------:R-:W-:Y:S01]  /*0980*/  @!PT LDS RZ, [RZ] ;  /* 0x00000000fffff984 */ /* 0x000fe20000000800 */
[----:B------:R-:W-:Y:S01]  /*0990*/  @!PT LDS RZ, [RZ] ;  /* 0x00000000fffff984 */ /* 0x000fe20000000800 */
[----:B------:R-:W-:Y:S01]  /*09a0*/  LDGSTS.E.BYPASS.128 [R15], desc[UR18][R10.64] ;  /* 0x000000000a0f7fae */ /* 0x000fe2000b901c52 */
[----:B------:R-:W-:Y:S02]  /*09b0*/  IADD3 R2, P0, R14, 0xc0, RZ ;  /* 0x000000c00e027810 */ /* 0x000fe40007f1e0ff */
[----:B------:R-:W-:Y:S01]  /*09c0*/  CS2R R24, SRZ ;  /* 0x0000000000187805 */ /* 0x000fe2000001ff00 */
[----:B----4-:R-:W-:Y:S01]  /*09d0*/  IMAD.WIDE R4, R27, 0x2, R4 ;  /* 0x000000021b047825 */ /* 0x010fe200078e0204 */
[----:B------:R-:W-:Y:S01]  /*09e0*/  LDGSTS.E.BYPASS.128 [R23], desc[UR18][R18.64] ;  /* 0x0000000012177fae */ /* 0x000fe2000b901c52 */
[----:B------:R-:W-:Y:S02]  /*09f0*/  IADD3.X R3, RZ, UR9, R21, P0, P2 ;  /* 0x00000009ff037c10 */ /* 0x000fe400087e4415 */
[----:B------:R-:W-:Y:S01]  /*0a00*/  CS2R R26, SRZ ;  /* 0x00000000001a7805 */ /* 0x000fe2000001ff00 */
[----:B------:R-:W-:Y:S01]  /*0a10*/  IMAD.MOV.U32 R20, RZ, RZ, -0x20 ;  /* 0xffffffe0ff147424 */ /* 0x000fe200078e00ff */
[----:B------:R-:W0:Y:S01]  /*0a20*/  LDGDEPBAR ;  /* 0x00000000000079af */ /* 0x000e220000000000 */
[----:B------:R-:W-:-:S03]  /*0a30*/  IADD3 R14, P0, R4, 0xc0, RZ ;  /* 0x000000c0040e7810 */ /* 0x000fc60007f1e0ff */
[----:B------:R-:W-:Y:S02]  /*0a40*/  LDGSTS.E.BYPASS.128 [R15+0x8000], desc[UR18][R4.64] ;  /* 0x08000000040f7fae */ /* 0x000fe4000b901c52 */
[----:B------:R-:W-:Y:S02]  /*0a50*/  IMAD.X R21, RZ, RZ, R5, P0 ;  /* 0x000000ffff157224 */ /* 0x000fe400000e0605 */
[----:B------:R-:W0:Y:S01]  /*0a60*/  LDGDEPBAR ;  /* 0x00000000000079af */ /* 0x000e220000000000 */
[----:B------:R-:W-:Y:S06]  /*0a70*/  BAR.SYNC.DEFER_BLOCKING 0x0 ;  /* 0x0000000000007b1d */ /* 0x000fec0000010000 */
[----:B------:R-:W-:Y:S01]  /*0a80*/  @!PT LDS RZ, [RZ] ;  /* 0x00000000fffff984 */ /* 0x000fe20000000800 */
[----:B------:R-:W-:Y:S01]  /*0a90*/  @!PT LDS RZ, [RZ] ;  /* 0x00000000fffff984 */ /* 0x000fe20000000800 */
[----:B------:R-:W-:Y:S01]  /*0aa0*/  @!PT LDS RZ, [RZ] ;  /* 0x00000000fffff984 */ /* 0x000fe20000000800 */
[----:B------:R-:W-:Y:S04]  /*0ab0*/  LDGSTS.E.BYPASS.128 [R15+0x2000], desc[UR18][R10.64+0x40] ;  /* 0x020000400a0f7fae */ /* 0x000fe8000b901c52 */
[----:B------:R-:W-:Y:S04]  /*0ac0*/  LDGSTS.E.BYPASS.128 [R23+0x2000], desc[UR18][R18.64+0x40] ;  /* 0x0200004012177fae */ /* 0x000fe8000b901c52 */
[----:B------:R-:W0:Y:S04]  /*0ad0*/  LDGDEPBAR ;  /* 0x00000000000079af */ /* 0x000e280000000000 */
[----:B------:R-:W-:Y:S04]  /*0ae0*/  LDGSTS.E.BYPASS.128 [R15+0x9000], desc[UR18][R4.64+0x40] ;  /* 0x09000040040f7fae */ /* 0x000fe8000b901c52 */
[----:B------:R-:W0:Y:S01]  /*0af0*/  LDGDEPBAR ;  /* 0x00000000000079af */ /* 0x000e220000000000 */
[----:B------:R-:W-:Y:S06]  /*0b00*/  BAR.SYNC.DEFER_BLOCKING 0x0 ;  /* 0x0000000000007b1d */ /* 0x000fec0000010000 */
[----:B------:R-:W-:Y:S01]  /*0b10*/  @!PT LDS RZ, [RZ] ;  /* 0x00000000fffff984 */ /* 0x000fe20000000800 */
[----:B------:R-:W-:Y:S01]  /*0b20*/  @!PT LDS RZ, [RZ] ;  /* 0x00000000fffff984 */ /* 0x000fe20000000800 */
[----:B------:R-:W-:Y:S01]  /*0b30*/  @!PT LDS RZ, [RZ] ;  /* 0x00000000fffff984 */ /* 0x000fe20000000800 */
[----:B------:R-:W-:Y:S04]  /*0b40*/  LDGSTS.E.BYPASS.128 [R15+0x4000], desc[UR18][R10.64+0x80] ;  /* 0x040000800a0f7fae */ /* 0x000fe8000b901c52 */
[----:B------:R3:W-:Y:S04]  /*0b50*/  LDGSTS.E.BYPASS.128 [R23+0x4000], desc[UR18][R18.64+0x80] ;  /* 0x0400008012177fae */ /* 0x0007e8000b901c52 */
[----:B------:R-:W0:Y:S04]  /*0b60*/  LDGDEPBAR ;  /* 0x00000000000079af */ /* 0x000e280000000000 */
[----:B------:R2:W-:Y:S04]  /*0b70*/  LDGSTS.E.BYPASS.128 [R15+0xa000], desc[UR18][R4.64+0x80] ;  /* 0x0a000080040f7fae */ /* 0x0005e8000b901c52 */
[----:B------:R-:W0:Y:S01]  /*0b80*/  LDGDEPBAR ;  /* 0x00000000000079af */ /* 0x000e220000000000 */
[----:B---3--:R-:W-:-:S02]  /*0b90*/  SHF.R.U32.HI R19, RZ, 0x5, R13 ;  /* 0x00000005ff137819 */ /* 0x008fc4000001160d */
[----:B------:R-:W-:Y:S02]  /*0ba0*/  SHF.R.U32.HI R18, RZ, 0x3, R13 ;  /* 0x00000003ff127819 */ /* 0x000fe4000001160d */
[----:B------:R-:W-:-:S07]  /*0bb0*/  LOP3.LUT R23, R19, 0x7fffffc, RZ, 0xc0, !PT ;  /* 0x07fffffc13177812 */ /* 0x000fce00078ec0ff */
.L_x_0:
[----:B--2---:R-:W2:Y:S01]  /*0bc0*/  SHFL.IDX PT, R4, R23, RZ, 0x1f ;  /* 0x00001fff17047589 */ /* 0x004ea200000e0000 */
[----:B------:R-:W-:Y:S01]  /*0bd0*/  UIADD3 UR4, UR4, 0x1, URZ ;  /* 0x0000000104047890 */ /* 0x000fe2000fffe03f */
[----:B------:R-:W-:-:S04]  /*0be0*/  DEPBAR.LE SB0, 0x4 ;  /* 0x000081000000791a */ /* 0x000fc80000000000 */
[----:B------:R-:W-:Y:S01]  /*0bf0*/  UISETP.GE.AND UP0, UPT, UR4, 0x4, UPT ;  /* 0x000000040400788c */ /* 0x000fe2000bf06270 */
[----:B------:R-:W-:Y:S01]  /*0c00*/  BAR.SYNC.DEFER_BLOCKING 0x0 ;  /* 0x0000000000007b1d */ /* 0x000fe20000010000 */
[----:B------:R-:W-:Y:S02]  /*0c10*/  VIADD R22, R22, 0x1 ;  /* 0x0000000116167836 */ /* 0x000fe40000000000 */
[----:B------:R-:W-:Y:S01]  /*0c20*/  USEL UR16, UR4, URZ, !UP0 ;  /* 0x0000003f04107287 */ /* 0x000fe2000c000000 */
[----:B------:R-:W-:Y:S02]  /*0c30*/  IMAD.MOV.U32 R10, RZ, RZ, R14 ;  /* 0x000000ffff0a7224 */ /* 0x000fe400078e000e */
[----:B------:R-:W-:Y:S01]  /*0c40*/  UMOV UR11, 0x80000020 ;  /* 0x80000020000b7882 */ /* 0x000fe20000000000 */
[----:B------:R-:W-:Y:S01]  /*0c50*/  ULEA UR4, UR16, UR6, 0xd ;  /* 0x0000000610047291 */ /* 0x000fe2000f8e683f */
[----:B------:R-:W-:Y:S01]  /*0c60*/  ISETP.GE.AND P1, PT, R22, 0x4, PT ;  /* 0x000000041600780c */ /* 0x000fe20003f26270 */
[----:B------:R-:W-:-:S02]  /*0c70*/  VIADD R14, R20, 0x40 ;  /* 0x00000040140e7836 */ /* 0x000fc40000000000 */
[----:B------:R-:W-:Y:S01]  /*0c80*/  USHF.R.U32.HI UR4, URZ, 0x4, UR4 ;  /* 0x000000043f047899 */ /* 0x000fe20008011604 */
[----:B------:R-:W-:-:S03]  /*0c90*/  SEL R22, R22, RZ, !P1 ;  /* 0x000000ff16167207 */ /* 0x000fc60004800000 */
[----:B------:R-:W-:Y:S01]  /*0ca0*/  ULOP3.LUT UR4, UR4, 0x3fff, URZ, 0xc0, !UPT ;  /* 0x00003fff04047892 */ /* 0x000fe2000f8ec03f */
[----:B------:R-:W-:Y:S02]  /*0cb0*/  LEA R5, R22, UR6, 0xd ;  /* 0x0000000616057c11 */ /* 0x000fe4000f8e68ff */
[----:B--2---:R-:W-:Y:S01]  /*0cc0*/  R2UR UR5, R4 ;  /* 0x00000000040572ca */ /* 0x004fe200000e0000 */
[----:B------:R-:W-:Y:S02]  /*0cd0*/  VIADD R4, R20, 0x20 ;  /* 0x0000002014047836 */ /* 0x000fe40000000000 */
[--C-:B------:R-:W-:Y:S02]  /*0ce0*/  IMAD R11, R12, 0x2, R5.reuse ;  /* 0x000000020c0b7824 */ /* 0x100fe400078e0205 */
[----:B------:R-:W-:Y:S01]  /*0cf0*/  IMAD R57, R8, 0x2, R5 ;  /* 0x0000000208397824 */ /* 0x000fe200078e0205 */
[----:B------:R-:W-:Y:S01]  /*0d00*/  WARPGROUP.ARRIVE ;  /* 0x00000000000079c5 */ /* 0x000fe20000000000 */
[----:B------:R-:W-:Y:S01]  /*0d10*/  ISETP.GE.U32.AND P0, PT, R4, 0xba0, PT ;  /* 0x00000ba00400780c */ /* 0x000fe20003f06070 */
[----:B------:R-:W-:-:S02]  /*0d20*/  IMAD.MOV.U32 R4, RZ, RZ, R16 ;  /* 0x000000ffff047224 */ /* 0x000fc400078e0010 */
[----:B------:R-:W-:Y:S02]  /*0d30*/  IMAD.MOV.U32 R5, RZ, RZ, R17 ;  /* 0x000000ffff057224 */ /* 0x000fe400078e0011 */
[C---:B------:R-:W-:Y:S01]  /*0d40*/  IMAD R17, R22.reuse, 0x1000, R15 ;  /* 0x0000100016117824 */ /* 0x040fe200078e020f */
[----:B------:R-:W-:Y:S01]  /*0d50*/  USHF.L.U32 UR7, UR5, 0x6, URZ ;  /* 0x0000000605077899 */ /* 0x000fe2000800063f */
[----:B------:R-:W-:Y:S01]  /*0d60*/  VIADD R22, R22, 0x1 ;  /* 0x0000000116167836 */ /* 0x000fe20000000000 */
[----:B------:R-:W-:Y:S02]  /*0d70*/  ULEA UR5, UR16, UR6, 0xc ;  /* 0x0000000610057291 */ /* 0x000fe4000f8e603f */
[----:B------:R-:W-:Y:S02]  /*0d80*/  ULOP3.LUT UR7, UR7, 0x1c0, URZ, 0xc0, !UPT ;  /* 0x000001c007077892 */ /* 0x000fe4000f8ec03f */
[----:B------:R-:W-:Y:S01]  /*0d90*/  UIADD3 UR5, UR5, 0x8000, URZ ;  /* 0x0000800005057890 */ /* 0x000fe2000fffe03f */
[----:B------:R-:W-:Y:S01]  /*0da0*/  ISETP.GE.AND P1, PT, R22, 0x4, PT ;  /* 0x000000041600780c */ /* 0x000fe20003f26270 */
[----:B------:R-:W-:-:S02]  /*0db0*/  UIADD3 UR12, UP0, UR7, UR4, URZ ;  /* 0x00000004070c7290 */ /* 0x000fc4000ff1e03f */
[----:B------:R-:W-:Y:S01]  /*0dc0*/  USHF.R.U32.HI UR5, URZ, 0x4, UR5 ;  /* 0x000000043f057899 */ /* 0x000fe20008011605 */
[----:B------:R-:W-:Y:S01]  /*0dd0*/  SEL R22, R22, RZ, !P1 ;  /* 0x000000ff16167207 */ /* 0x000fe20004800000 */
[----:B------:R-:W-:Y:S02]  /*0de0*/  UIADD3.X UR13, URZ, URZ, URZ, UP0, !UPT ;  /* 0x0000003f3f0d7290 */ /* 0x000fe400087fe43f */
[----:B------:R-:W-:Y:S02]  /*0df0*/  ULOP3.LUT UR4, UR5, 0x3fff, URZ, 0xc0, !UPT ;  /* 0x00003fff05047892 */ /* 0x000fe4000f8ec03f */
[----:B------:R-:W-:Y:S02]  /*0e00*/  ULOP3.LUT UR8, UR12, 0x2000000, URZ, 0xfc, !UPT ;  /* 0x020000000c087892 */ /* 0x000fe4000f8efc3f */
[----:B------:R-:W-:Y:S02]  /*0e10*/  ULOP3.LUT UR10, UR4, 0x1000000, URZ, 0xfc, !UPT ;  /* 0x01000000040a7892 */ /* 0x000fe4000f8efc3f */
[----:B------:R-:W-:Y:S01]  /*0e20*/  ULOP3.LUT UR9, UR13, 0x80000020, URZ, 0xfc, !UPT ;  /* 0x800000200d097892 */ /* 0x000fe2000f8efc3f */
[----:B------:R-:W-:Y:S01]  /*0e30*/  UMOV UR5, URZ ;  /* 0x0000003f00057c82 */ /* 0x000fe20008000000 */
[----:B------:R-:W-:-:S04]  /*0e40*/  UIADD3 UR16, UR16, 0x1, URZ ;  /* 0x0000000110107890 */ /* 0x000fc8000fffe03f */
[----:B------:R-:W-:-:S03]  /*0e50*/  UISETP.GE.AND UP0, UPT, UR16, 0x4, UPT ;  /* 0x000000041000788c */ /* 0x000fc6000bf06270 */
[----:B------:R-:W-:Y:S01]  /*0e60*/  HGMMA.64x64x16.F32.BF16 R24, gdesc[UR8], R24 ;  /* 0x00e00000081879f0 */ /* 0x000fe20008701818 */
[----:B------:R-:W-:Y:S01]  /*0e70*/  UMOV UR8, 0x2000002 ;  /* 0x0200000200087882 */ /* 0x000fe20000000000 */
[----:B------:R-:W-:Y:S01]  /*0e80*/  UMOV UR9, 0x80000020 ;  /* 0x8000002000097882 */ /* 0x000fe20000000000 */
[----:B------:R-:W-:Y:S01]  /*0e90*/  UMOV UR10, 0x1000002 ;  /* 0x01000002000a7882 */ /* 0x000fe20000000000 */
[----:B------:R-:W-:Y:S01]  /*0ea0*/  UMOV UR11, 0x80000020 ;  /* 0x80000020000b7882 */ /* 0x000fe20000000000 */
[----:B------:R-:W-:Y:S02]  /*0eb0*/  UIADD3.64 UR12, UR12, UR8, URZ ;  /* 0x000000080c0c7297 */ /* 0x000fe4000fffe03f */
[----:B------:R-:W-:Y:S02]  /*0ec0*/  UIADD3.64 UR14, UR4, UR10, URZ ;  /* 0x0000000a040e7297 */ /* 0x000fe4000fffe03f */
[----:B------:R-:W-:-:S04]  /*0ed0*/  USEL UR20, UR16, URZ, !UP0 ;  /* 0x0000003f10147287 */ /* 0x000fc8000c000000 */
[----:B------:R-:W-:Y:S02]  /*0ee0*/  ULEA UR4, UR20, UR6, 0xd ;  /* 0x0000000614047291 */ /* 0x000fe4000f8e683f */
[----:B------:R-:W-:Y:S02]  /*0ef0*/  ULEA UR5, UR20, UR6, 0xc ;  /* 0x0000000614057291 */ /* 0x000fe4000f8e603f */
[----:B------:R-:W-:Y:S02]  /*0f00*/  USHF.R.U32.HI UR4, URZ, 0x4, UR4 ;  /* 0x000000043f047899 */ /* 0x000fe40008011604 */
[----:B------:R-:W-:Y:S02]  /*0f10*/  UIADD3 UR5, UR5, 0x8000, URZ ;  /* 0x0000800005057890 */ /* 0x000fe4000fffe03f */
[----:B------:R-:W-:Y:S02]  /*0f20*/  ULOP3.LUT UR4, UR4, 0x3fff, URZ, 0xc0, !UPT ;  /* 0x00003fff04047892 */ /* 0x000fe4000f8ec03f */
[----:B------:R-:W-:-:S02]  /*0f30*/  USHF.R.U32.HI UR5, URZ, 0x4, UR5 ;  /* 0x000000043f057899 */ /* 0x000fc40008011605 */
[----:B------:R-:W-:Y:S02]  /*0f40*/  UIADD3 UR16, UP0, UR7, UR4, URZ ;  /* 0x0000000407107290 */ /* 0x000fe4000ff1e03f */
[----:B------:R-:W-:Y:S02]  /*0f50*/  ULOP3.LUT UR4, UR5, 0x3fff, URZ, 0xc0, !UPT ;  /* 0x00003fff05047892 */ /* 0x000fe4000f8ec03f */
[----:B------:R-:W-:Y:S01]  /*0f60*/  UIADD3.X UR17, URZ, URZ, URZ, UP0, !UPT ;  /* 0x0000003f3f117290 */ /* 0x000fe200087fe43f */
[----:B------:R-:W-:Y:S01]  /*0f70*/  UMOV UR5, URZ ;  /* 0x0000003f00057c82 */ /* 0x000fe20008000000 */
[----:B------:R-:W-:-:S04]  /*0f80*/  UIADD3 UR20, UR20, 0x1, URZ ;  /* 0x0000000114147890 */ /* 0x000fc8000fffe03f */
[----:B------:R-:W-:-:S04]  /*0f90*/  UISETP.GE.AND UP0, UPT, UR20, 0x4, UPT ;  /* 0x000000041400788c */ /* 0x000fc8000bf06270 */
[----:B------:R-:W-:Y:S01]  /*0fa0*/  USEL UR20, UR20, URZ, !UP0 ;  /* 0x0000003f14147287 */ /* 0x000fe2000c000000 */
[----:B------:R-:W-:Y:S01]  /*0fb0*/  HGMMA.64x64x16.F32.BF16 R24, gdesc[UR12], R24, gsb0 ;  /* 0x00e000000c1879f0 */ /* 0x000fe20008001818 */
[----:B------:R-:W-:Y:S02]  /*0fc0*/  ULOP3.LUT UR12, UR16, 0x2000000, URZ, 0xfc, !UPT ;  /* 0x02000000100c7892 */ /* 0x000fe4000f8efc3f */
[----:B------:R-:W-:Y:S02]  /*0fd0*/  ULOP3.LUT UR14, UR4, 0x1000000, URZ, 0xfc, !UPT ;  /* 0x01000000040e7892 */ /* 0x000fe4000f8efc3f */
[----:B------:R-:W-:Y:S01]  /*0fe0*/  ULOP3.LUT UR13, UR17, 0x80000020, URZ, 0xfc, !UPT ;  /* 0x80000020110d7892 */ /* 0x000fe2000f8efc3f */
[----:B------:R-:W-:Y:S01]  /*0ff0*/  UMOV UR15, 0x80000020 ;  /* 0x80000020000f7882 */ /* 0x000fe20000000000 */
[----:B------:R-:W-:Y:S02]  /*1000*/  WARPGROUP.DEPBAR.LE gsb0, 0x1 ;  /* 0x00008000000079c5 */ /* 0x000fe40000010100 */
[----:B------:R-:W-:Y:S06]  /*1010*/  BAR.SYNC.DEFER_BLOCKING 0x0 ;  /* 0x0000000000007b1d */ /* 0x000fec0000010000 */
[----:B------:R-:W-:Y:S01]  /*1020*/  @!PT LDS RZ, [RZ] ;  /* 0x00000000fffff984 */ /* 0x000fe20000000800 */
[----:B------:R-:W-:Y:S01]  /*1030*/  @!PT LDS RZ, [RZ] ;  /* 0x00000000fffff984 */ /* 0x000fe20000000800 */
[----:B------:R-:W-:Y:S01]  /*1040*/  @!PT LDS RZ, [RZ] ;  /* 0x00000000fffff984 */ /* 0x000fe20000000800 */
[----:B------:R2:W-:Y:S04]  /*1050*/  LDGSTS.E.BYPASS.128 [R11], desc[UR18][R2.64], !P0 ;  /* 0x00000000020b7fae */ /* 0x0005e8000c101c52 */
[----:B------:R3:W-:Y:S04]  /*1060*/  LDGSTS.E.BYPASS.128 [R57], desc[UR18][R4.64], !P0 ;  /* 0x0000000004397fae */ /* 0x0007e8000c101c52 */
[----:B------:R-:W0:Y:S01]  /*1070*/  LDGDEPBAR ;  /* 0x00000000000079af */ /* 0x000e220000000000 */
[----:B--2---:R-:W-:-:S02]  /*1080*/  IMAD.MOV.U32 R11, RZ, RZ, R21 ;  /* 0x000000ffff0b7224 */ /* 0x004fc400078e0015 */
[----:B---3--:R-:W-:-:S03]  /*1090*/  IMAD R57, R22, 0x1000, R15 ;  /* 0x0000100016397824 */ /* 0x008fc600078e020f */
[----:B------:R2:W-:Y:S01]  /*10a0*/  LDGSTS.E.BYPASS.128 [R17+0x8000], desc[UR18][R10.64], !P0 ;  /* 0x080000000a117fae */ /* 0x0005e2000c101c52 */
[----:B------:R-:W-:Y:S01]  /*10b0*/  ISETP.GE.U32.AND P0, PT, R14, 0xba0, PT ;  /* 0x00000ba00e00780c */ /* 0x000fe20003f06070 */
[C---:B------:R-:W-:Y:S02]  /*10c0*/  VIADD R14, R20.reuse, 0x60 ;  /* 0x00000060140e7836 */ /* 0x040fe40000000000 */
[----:B------:R-:W0:Y:S01]  /*10d0*/  LDGDEPBAR ;  /* 0x00000000000079af */ /* 0x000e220000000000 */
[----:B------:R-:W-:Y:S01]  /*10e0*/  VIADD R20, R20, 0x80 ;  /* 0x0000008014147836 */ /* 0x000fe20000000000 */
[C---:B--2---:R-:W-:Y:S01]  /*10f0*/  LEA R17, R22.reuse, UR6, 0xd ;  /* 0x0000000616117c11 */ /* 0x044fe2000f8e68ff */
[----:B------:R-:W-:-:S04]  /*1100*/  VIADD R22, R22, 0x1 ;  /* 0x0000000116167836 */ /* 0x000fc80000000000 */
[--C-:B------:R-:W-:Y:S01]  /*1110*/  IMAD R21, R12, 0x2, R17.reuse ;  /* 0x000000020c157824 */ /* 0x100fe200078e0211 */
[----:B------:R-:W-:Y:S01]  /*1120*/  ISETP.GE.AND P1, PT, R22, 0x4, PT ;  /* 0x000000041600780c */ /* 0x000fe20003f26270 */
[----:B------:R-:W-:-:S03]  /*1130*/  IMAD R17, R8, 0x2, R17 ;  /* 0x0000000208117824 */ /* 0x000fc600078e0211 */
[----:B------:R-:W-:Y:S01]  /*1140*/  SEL R22, R22, RZ, !P1 ;  /* 0x000000ff16167207 */ /* 0x000fe20004800000 */
[----:B------:R-:W-:-:S04]  /*1150*/  DEPBAR.LE SB0, 0x4 ;  /* 0x000081000000791a */ /* 0x000fc80000000000 */
[----:B------:R-:W-:Y:S06]  /*1160*/  BAR.SYNC.DEFER_BLOCKING 0x0 ;  /* 0x0000000000007b1d */ /* 0x000fec0000010000 */
[----:B------:R-:W-:-:S06]  /*1170*/  WARPGROUP.ARRIVE ;  /* 0x00000000000079c5 */ /* 0x000fcc0000000000 */
[----:B------:R-:W-:Y:S01]  /*1180*/  HGMMA.64x64x16.F32.BF16 R24, gdesc[UR12], R24 ;  /* 0x00e000000c1879f0 */ /* 0x000fe20008701818 */
[----:B------:R-:W-:Y:S02]  /*1190*/  UIADD3.64 UR14, UR4, UR10, URZ ;  /* 0x0000000a040e7297 */ /* 0x000fe4000fffe03f */
[----:B------:R-:W-:Y:S02]  /*11a0*/  UIADD3.64 UR12, UR16, UR8, URZ ;  /* 0x00000008100c7297 */ /* 0x000fe4000fffe03f */
[----:B------:R-:W-:Y:S02]  /*11b0*/  ULEA UR4, UR20, UR6, 0xd ;  /* 0x0000000614047291 */ /* 0x000fe4000f8e683f */
[----:B------:R-:W-:Y:S02]  /*11c0*/  ULEA UR5, UR20, UR6, 0xc ;  /* 0x0000000614057291 */ /* 0x000fe4000f8e603f */
[----:B------:R-:W-:Y:S02]  /*11d0*/  USHF.R.U32.HI UR4, URZ, 0x4, UR4 ;  /* 0x000000043f047899 */ /* 0x000fe40008011604 */
[----:B------:R-:W-:-:S02]  /*11e0*/  UIADD3 UR5, UR5, 0x8000, URZ ;  /* 0x0000800005057890 */ /* 0x000fc4000fffe03f */
[----:B------:R-:W-:Y:S02]  /*11f0*/  ULOP3.LUT UR4, UR4, 0x3fff, URZ, 0xc0, !UPT ;  /* 0x00003fff04047892 */ /* 0x000fe4000f8ec03f */
[----:B------:R-:W-:Y:S02]  /*1200*/  USHF.R.U32.HI UR5, URZ, 0x4, UR5 ;  /* 0x000000043f057899 */ /* 0x000fe40008011605 */
[----:B------:R-:W-:Y:S02]  /*1210*/  UIADD3 UR16, UP0, UR7, UR4, URZ ;  /* 0x0000000407107290 */ /* 0x000fe4000ff1e03f */
[----:B------:R-:W-:Y:S02]  /*1220*/  ULOP3.LUT UR4, UR5, 0x3fff, URZ, 0xc0, !UPT ;  /* 0x00003fff05047892 */ /* 0x000fe4000f8ec03f */
[----:B------:R-:W-:Y:S01]  /*1230*/  UIADD3.X UR17, URZ, URZ, URZ, UP0, !UPT ;  /* 0x0000003f3f117290 */ /* 0x000fe200087fe43f */
[----:B------:R-:W-:Y:S01]  /*1240*/  UMOV UR5, URZ ;  /* 0x0000003f00057c82 */ /* 0x000fe20008000000 */
[----:B------:R-:W-:Y:S01]  /*1250*/  HGMMA.64x64x16.F32.BF16 R24, gdesc[UR12], R24, gsb0 ;  /* 0x00e000000c1879f0 */ /* 0x000fe20008001818 */
[----:B------:R-:W-:-:S02]  /*1260*/  ULOP3.LUT UR12, UR16, 0x2000000, URZ, 0xfc, !UPT ;  /* 0x02000000100c7892 */ /* 0x000fc4000f8efc3f */
        /* <DEDUP_REMOVED lines=8> */
[----:B------:R-:W-:Y:S04]  /*12f0*/  LDGSTS.E.BYPASS.128 [R21], desc[UR18][R2.64+0x40], !P0 ;  /* 0x0000004002157fae */ /* 0x000fe8000c101c52 */
[----:B------:R2:W-:Y:S04]  /*1300*/  LDGSTS.E.BYPASS.128 [R17], desc[UR18][R4.64+0x40], !P0 ;  /* 0x0000004004117fae */ /* 0x0005e8000c101c52 */
[----:B------:R-:W0:Y:S04]  /*1310*/  LDGDEPBAR ;  /* 0x00000000000079af */ /* 0x000e280000000000 */
[----:B------:R3:W-:Y:S01]  /*1320*/  LDGSTS.E.BYPASS.128 [R57+0x8000], desc[UR18][R10.64+0x40], !P0 ;  /* 0x080000400a397fae */ /* 0x0007e2000c101c52 */
[----:B------:R-:W-:-:S03]  /*1330*/  ISETP.GE.U32.AND P0, PT, R14, 0xba0, PT ;  /* 0x00000ba00e00780c */ /* 0x000fc60003f06070 */
[----:B------:R-:W0:Y:S01]  /*1340*/  LDGDEPBAR ;  /* 0x00000000000079af */ /* 0x000e220000000000 */
[----:B--2---:R-:W-:-:S05]  /*1350*/  LEA R17, R22, UR6, 0xd ;  /* 0x0000000616117c11 */ /* 0x004fca000f8e68ff */
[--C-:B------:R-:W-:Y:S02]  /*1360*/  IMAD R21, R12, 0x2, R17.reuse ;  /* 0x000000020c157824 */ /* 0x100fe400078e0211 */
[----:B------:R-:W-:Y:S02]  /*1370*/  IMAD R17, R8, 0x2, R17 ;  /* 0x0000000208117824 */ /* 0x000fe400078e0211 */
[C---:B---3--:R-:W-:Y:S02]  /*1380*/  IMAD R57, R22.reuse, 0x1000, R15 ;  /* 0x0000100016397824 */ /* 0x048fe400078e020f */
[----:B------:R-:W-:-:S05]  /*1390*/  VIADD R22, R22, 0x1 ;  /* 0x0000000116167836 */ /* 0x000fca0000000000 */
[----:B------:R-:W-:-:S04]  /*13a0*/  ISETP.GE.AND P1, PT, R22, 0x4, PT ;  /* 0x000000041600780c */ /* 0x000fc80003f26270 */
[----:B------:R-:W-:Y:S01]  /*13b0*/  SEL R22, R22, RZ, !P1 ;  /* 0x000000ff16167207 */ /* 0x000fe20004800000 */
[----:B------:R-:W-:-:S04]  /*13c0*/  DEPBAR.LE SB0, 0x4 ;  /* 0x000081000000791a */ /* 0x000fc80000000000 */
[----:B------:R-:W-:Y:S01]  /*13d0*/  BAR.SYNC.DEFER_BLOCKING 0x0 ;  /* 0x0000000000007b1d */ /* 0x000fe20000010000 */
[----:B------:R-:W-:-:S05]  /*13e0*/  IMAD R61, R22, 0x1000, R15 ;  /* 0x00001000163d7824 */ /* 0x000fca00078e020f */
[----:B------:R-:W-:-:S06]  /*13f0*/  WARPGROUP.ARRIVE ;  /* 0x00000000000079c5 */ /* 0x000fcc0000000000 */
[----:B------:R-:W-:Y:S01]  /*1400*/  HGMMA.64x64x16.F32.BF16 R24, gdesc[UR12], R24 ;  /* 0x00e000000c1879f0 */ /* 0x000fe20008701818 */
[----:B------:R-:W-:Y:S02]  /*1410*/  UIADD3.64 UR14, UR4, UR10, URZ ;  /* 0x0000000a040e7297 */ /* 0x000fe4000fffe03f */
[----:B------:R-:W-:Y:S02]  /*1420*/  UIADD3.64 UR12, UR16, UR8, URZ ;  /* 0x00000008100c7297 */ /* 0x000fe4000fffe03f */
[----:B------:R-:W-:-:S04]  /*1430*/  UIADD3 UR4, UR20, 0x1, URZ ;  /* 0x0000000114047890 */ /* 0x000fc8000fffe03f */
[----:B------:R-:W-:-:S04]  /*1440*/  UISETP.GE.AND UP0, UPT, UR4, 0x4, UPT ;  /* 0x000000040400788c */ /* 0x000fc8000bf06270 */
        /* <DEDUP_REMOVED lines=10> */
[----:B------:R-:W-:Y:S02]  /*14f0*/  UMOV UR5, URZ ;  /* 0x0000003f00057c82 */ /* 0x000fe40008000000 */
[----:B------:R-:W-:Y:S02]  /*1500*/  UIADD3.64 UR10, UR4, UR10, URZ ;  /* 0x0000000a040a7297 */ /* 0x000fe4000fffe03f */
[----:B------:R-:W-:Y:S01]  /*1510*/  UIADD3.64 UR8, UR16, UR8, URZ ;  /* 0x0000000810087297 */ /* 0x000fe2000fffe03f */
[----:B------:R-:W-:Y:S01]  /*1520*/  HGMMA.64x64x16.F32.BF16 R24, gdesc[UR12], R24, gsb0 ;  /* 0x00e000000c1879f0 */ /* 0x000fe20008001818 */
[----:B------:R-:W-:-:S02]  /*1530*/  ULOP3.LUT UR12, UR16, 0x2000000, URZ, 0xfc, !UPT ;  /* 0x02000000100c7892 */ /* 0x000fc4000f8efc3f */
[----:B------:R-:W-:Y:S02]  /*1540*/  ULOP3.LUT UR14, UR4, 0x1000000, URZ, 0xfc, !UPT ;  /* 0x01000000040e7892 */ /* 0x000fe4000f8efc3f */
[----:B------:R-:W-:Y:S01]  /*1550*/  ULOP3.LUT UR13, UR17, 0x80000020, URZ, 0xfc, !UPT ;  /* 0x80000020110d7892 */ /* 0x000fe2000f8efc3f */
[----:B------:R-:W-:Y:S01]  /*1560*/  UMOV UR15, 0x80000020 ;  /* 0x80000020000f7882 */ /* 0x000fe20000000000 */
[----:B------:R-:W-:Y:S01]  /*1570*/  UMOV UR4, UR20 ;  /* 0x0000001400047c82 */ /* 0x000fe20008000000 */
        /* <DEDUP_REMOVED lines=13> */
[----:B---3--:R-:W-:Y:S01]  /*1650*/  IMAD R57, R12, 0x2, R17 ;  /* 0x000000020c397824 */ /* 0x008fe200078e0211 */
[----:B------:R-:W-:-:S04]  /*1660*/  DEPBAR.LE SB0, 0x4 ;  /* 0x000081000000791a */ /* 0x000fc80000000000 */
[----:B------:R-:W-:Y:S06]  /*1670*/  BAR.SYNC.DEFER_BLOCKING 0x0 ;  /* 0x0000000000007b1d */ /* 0x000fec0000010000 */
[----:B------:R-:W-:-:S06]  /*1680*/  WARPGROUP.ARRIVE ;  /* 0x00000000000079c5 */ /* 0x000fcc0000000000 */
[----:B------:R-:W-:Y:S04]  /*1690*/  HGMMA.64x64x16.F32.BF16 R24, gdesc[UR12], R24 ;  /* 0x00e000000c1879f0 */ /* 0x000fe80008701818 */
[----:B------:R-:W-:Y:S03]  /*16a0*/  HGMMA.64x64x16.F32.BF16 R24, gdesc[UR8], R24, gsb0 ;  /* 0x00e00000081879f0 */ /* 0x000fe60008001818 */
[----:B------:R-:W-:Y:S02]  /*16b0*/  WARPGROUP.DEPBAR.LE gsb0, 0x1 ;  /* 0x00008000000079c5 */ /* 0x000fe40000010100 */
[----:B------:R-:W-:Y:S06]  /*16c0*/  BAR.SYNC.DEFER_BLOCKING 0x0 ;  /* 0x0000000000007b1d */ /* 0x000fec0000010000 */
[----:B------:R-:W-:Y:S01]  /*16d0*/  @!PT LDS RZ, [RZ] ;  /* 0x00000000fffff984 */ /* 0x000fe20000000800 */
[----:B------:R-:W-:Y:S01]  /*16e0*/  @!PT LDS RZ, [RZ] ;  /* 0x00000000fffff984 */ /* 0x000fe20000000800 */
[----:B------:R-:W-:Y:S01]  /*16f0*/  @!PT LDS RZ, [RZ] ;  /* 0x00000000fffff984 */ /* 0x000fe20000000800 */
[----:B------:R2:W-:Y:S04]  /*1700*/  LDGSTS.E.BYPASS.128 [R57], desc[UR18][R2.64+0xc0], !P0 ;  /* 0x000000c002397fae */ /* 0x0005e8000c101c52 */
[----:B------:R3:W-:Y:S04]  /*1710*/  LDGSTS.E.BYPASS.128 [R59], desc[UR18][R4.64+0xc0], !P0 ;  /* 0x000000c0043b7fae */ /* 0x0007e8000c101c52 */
[----:B------:R-:W0:Y:S04]  /*1720*/  LDGDEPBAR ;  /* 0x00000000000079af */ /* 0x000e280000000000 */
[----:B------:R3:W-:Y:S01]  /*1730*/  LDGSTS.E.BYPASS.128 [R61+0x8000], desc[UR18][R10.64+0xc0], !P0 ;  /* 0x080000c00a3d7fae */ /* 0x0007e2000c101c52 */
[----:B------:R-:W-:-:S03]  /*1740*/  IADD3 R14, P0, R10, 0x100, RZ ;  /* 0x000001000a0e7810 */ /* 0x000fc60007f1e0ff */
[----:B------:R-:W0:Y:S02]  /*1750*/  LDGDEPBAR ;  /* 0x00000000000079af */ /* 0x000e240000000000 */
[----:B------:R-:W-:Y:S01]  /*1760*/  IMAD.X R21, RZ, RZ, R11, P0 ;  /* 0x000000ffff157224 */ /* 0x000fe200000e060b */
[----:B------:R-:W-:-:S05]  /*1770*/  IADD3 R16, P0, R4, 0x100, RZ ;  /* 0x0000010004107810 */ /* 0x000fca0007f1e0ff */
[----:B------:R-:W-:Y:S01]  /*1780*/  IMAD.X R17, RZ, RZ, R5, P0 ;  /* 0x000000ffff117224 */ /* 0x000fe200000e0605 */
[----:B--2---:R-:W-:-:S05]  /*1790*/  IADD3 R2, P0, R2, 0x100, RZ ;  /* 0x0000010002027810 */ /* 0x004fca0007f1e0ff */
[----:B------:R-:W-:Y:S01]  /*17a0*/  IMAD.X R3, RZ, RZ, R3, P0 ;  /* 0x000000ffff037224 */ /* 0x000fe200000e0603 */
[----:B------:R-:W-:-:S13]  /*17b0*/  ISETP.GE.U32.AND P0, PT, R20, 0xbe0, PT ;  /* 0x00000be01400780c */ /* 0x000fda0003f06070 */
[----:B---3--:R-:W-:Y:S05]  /*17c0*/  @!P0 BRA `(.L_x_0) ;  /* 0xfffffff000fc8947 */ /* 0x008fea000383ffff */
[----:B------:R-:W-:Y:S02]  /*17d0*/  WARPGROUP.DEPBAR.LE gsb0, 0x0 ;  /* 0x00008000000079c5 */ /* 0x000fe40000010000 */
[----:B------:R-:W-:-:S04]  /*17e0*/  DEPBAR.LE SB0, 0x0 ;  /* 0x000080000000791a */ /* 0x000fc80000000000 */
[----:B------:R-:W-:Y:S01]  /*17f0*/  IMAD.SHL.U32 R2, R18, 0x4, RZ ;  /* 0x0000000412027824 */ /* 0x000fe200078e00ff */
[----:B------:R-:W-:Y:S02]  /*1800*/  LOP3.LUT R13, R13, 0xf, RZ, 0xc0, !PT ;  /* 0x0000000f0d0d7812 */ /* 0x000fe400078ec0ff */
[----:B------:R-:W-:Y:S02]  /*1810*/  LOP3.LUT R19, R19, 0x7, RZ, 0xc0, !PT ;  /* 0x0000000713137812 */ /* 0x000fe400078ec0ff */
[----:B------:R-:W-:Y:S02]  /*1820*/  LOP3.LUT R2, R2, 0x8, RZ, 0xc0, !PT ;  /* 0x0000000802027812 */ /* 0x000fe400078ec0ff */
[----:B------:R-:W-:Y:S02]  /*1830*/  LOP3.LUT R18, R18, 0x3, RZ, 0xc0, !PT ;  /* 0x0000000312127812 */ /* 0x000fe400078ec0ff */
[----:B------:R-:W-:Y:S01]  /*1840*/  F2FP.BF16.F32.PACK_AB R24, R25, R24 ;  /* 0x000000181918723e */ /* 0x000fe200000010ff */
[----:B------:R-:W-:Y:S01]  /*1850*/  IMAD R2, R13, 0x48, R2 ;  /* 0x000000480d027824 */ /* 0x000fe200078e0202 */
[----:B------:R-:W-:Y:S01]  /*1860*/  F2FP.BF16.F32.PACK_AB R25, R27, R26 ;  /* 0x0000001a1b19723e */ /* 0x000fe200000010ff */
[----:B------:R-:W-:Y:S01]  /*1870*/  IMAD R3, R19, 0x4, R18 ;  /* 0x0000000413037824 */ /* 0x000fe200078e0212 */
[----:B------:R-:W-:Y:S01]  /*1880*/  F2FP.BF16.F32.PACK_AB R32, R33, R32 ;  /* 0x000000202120723e */ /* 0x000fe200000010ff */
[----:B------:R-:W-:Y:S01]  /*1890*/  IMAD R19, R19, 0x480, R2 ;  /* 0x0000048013137824 */ /* 0x000fe200078e0202 */
[----:B------:R-:W-:-:S02]  /*18a0*/  F2FP.BF16.F32.PACK_AB R26, R29, R28 ;  /* 0x0000001c1d1a723e */ /* 0x000fc400000010ff */
[----:B------:R-:W-:Y:S02]  /*18b0*/  F2FP.BF16.F32.PACK_AB R27, R31, R30 ;  /* 0x0000001e1f1b723e */ /* 0x000fe400000010ff */
[----:B------:R-:W-:Y:S02]  /*18c0*/  F2FP.BF16.F32.PACK_AB R33, R35, R34 ;  /* 0x000000222321723e */ /* 0x000fe400000010ff */
[----:B------:R-:W-:Y:S02]  /*18d0*/  F2FP.BF16.F32.PACK_AB R40, R41, R40 ;  /* 0x000000282928723e */ /* 0x000fe400000010ff */
[----:B------:R-:W-:Y:S01]  /*18e0*/  LEA R5, R19, UR6, 0x1 ;  /* 0x0000000613057c11 */ /* 0x000fe2000f8e08ff */
[----:B------:R-:W-:Y:S01]  /*18f0*/  BAR.SYNC.DEFER_BLOCKING 0x0 ;  /* 0x0000000000007b1d */ /* 0x000fe20000010000 */
[----:B------:R-:W-:Y:S02]  /*1900*/  F2FP.BF16.F32.PACK_AB R34, R37, R36 ;  /* 0x000000242522723e */ /* 0x000fe400000010ff */
[----:B------:R-:W-:-:S02]  /*1910*/  F2FP.BF16.F32.PACK_AB R35, R39, R38 ;  /* 0x000000262723723e */ /* 0x000fc400000010ff */
[----:B------:R-:W-:Y:S02]  /*1920*/  F2FP.BF16.F32.PACK_AB R41, R43, R42 ;  /* 0x0000002a2b29723e */ /* 0x000fe400000010ff */
[----:B------:R-:W-:Y:S02]  /*1930*/  F2FP.BF16.F32.PACK_AB R48, R49, R48 ;  /* 0x000000303130723e */ /* 0x000fe400000010ff */
[----:B------:R-:W-:Y:S02]  /*1940*/  F2FP.BF16.F32.PACK_AB R42, R45, R44 ;  /* 0x0000002c2d2a723e */ /* 0x000fe400000010ff */
[----:B------:R-:W-:Y:S02]  /*1950*/  F2FP.BF16.F32.PACK_AB R43, R47, R46 ;  /* 0x0000002e2f2b723e */ /* 0x000fe400000010ff */
[----:B------:R-:W-:Y:S02]  /*1960*/  F2FP.BF16.F32.PACK_AB R49, R51, R50 ;  /* 0x000000323331723e */ /* 0x000fe400000010ff */
[----:B------:R-:W-:-:S02]  /*1970*/  F2FP.BF16.F32.PACK_AB R50, R53, R52 ;  /* 0x000000343532723e */ /* 0x000fc400000010ff */
[----:B------:R-:W-:Y:S02]  /*1980*/  F2FP.BF16.F32.PACK_AB R51, R55, R54 ;  /* 0x000000363733723e */ /* 0x000fe400000010ff */
[----:B------:R-:W-:Y:S02]  /*1990*/  LOP3.LUT R2, R0, 0x38, RZ, 0xc0, !PT ;  /* 0x0000003800027812 */ /* 0x000fe400078ec0ff */
[----:B------:R-:W-:Y:S02]  /*19a0*/  LOP3.LUT R7, R7, 0x38, R0, 0xf8, !PT ;  /* 0x0000003807077812 */ /* 0x000fe400078ef800 */
[C---:B------:R-:W-:Y:S01]  /*19b0*/  LOP3.LUT R0, R6.reuse, 0x20, RZ, 0xfc, !PT ;  /* 0x0000002006007812 */ /* 0x040fe200078efcff */
[----:B------:R2:W-:Y:S01]  /*19c0*/  STSM.16.M88.4 [R5], R24 ;  /* 0x0000001805007844 */ /* 0x0005e20000000200 */
[----:B------:R-:W-:Y:S01]  /*19d0*/  IMAD R2, R3, 0x48, R2 ;  /* 0x0000004803027824 */ /* 0x000fe200078e0202 */
[----:B------:R-:W-:Y:S01]  /*19e0*/  ISETP.GE.AND P0, PT, R7, 0xc00, PT ;  /* 0x00000c000700780c */ /* 0x000fe20003f06270 */
[C---:B------:R-:W-:Y:S01]  /*19f0*/  IMAD R11, R6.reuse, 0xc00, R7 ;  /* 0x00000c00060b7824 */ /* 0x040fe200078e0207 */
[----:B------:R-:W-:Y:S01]  /*1a00*/  STSM.16.M88.4 [R5+0x20], R32 ;  /* 0x0000202005007844 */ /* 0x000fe20000000200 */
[----:B------:R-:W-:-:S02]  /*1a10*/  LOP3.LUT R4, R6, 0x40, RZ, 0xfc, !PT ;  /* 0x0000004006047812 */ /* 0x000fc400078efcff */
[----:B------:R-:W-:Y:S01]  /*1a20*/  LEA R10, R2, UR6, 0x1 ;  /* 0x00000006020a7c11 */ /* 0x000fe2000f8e08ff */
[----:B------:R-:W-:Y:S01]  /*1a30*/  STSM.16.M88.4 [R5+0x40], R40 ;  /* 0x0000402805007844 */ /* 0x000fe20000000200 */
[----:B------:R-:W3:Y:S01]  /*1a40*/  LDC.64 R2, c[0x0][0x220] ;  /* 0x00008800ff027b82 */ /* 0x000ee20000000a00 */
[C---:B------:R-:W-:Y:S01]  /*1a50*/  ISETP.LT.AND P1, PT, R6.reuse, R9, !P0 ;  /* 0x000000090600720c */ /* 0x040fe20004721270 */
[----:B------:R-:W-:Y:S01]  /*1a60*/  VIADD R7, R11, 0x18000 ;  /* 0x000180000b077836 */ /* 0x000fe20000000000 */
[----:B------:R3:W-:Y:S01]  /*1a70*/  STSM.16.M88.4 [R5+0x60], R48 ;  /* 0x0000603005007844 */ /* 0x0007e20000000200 */
[----:B------:R-:W-:-:S04]  /*1a80*/  LOP3.LUT R6, R6, 0x60, RZ, 0xfc, !PT ;  /* 0x0000006006067812 */ /* 0x000fc800078efcff */
[----:B------:R-:W-:Y:S01]  /*1a90*/  BAR.SYNC.DEFER_BLOCKING 0x0 ;  /* 0x0000000000007b1d */ /* 0x000fe20000010000 */
[-C--:B------:R-:W-:Y:S01]  /*1aa0*/  ISETP.LT.AND P2, PT, R0, R9.reuse, !P0 ;  /* 0x000000090000720c */ /* 0x080fe20004741270 */
[C---:B--2---:R-:W-:Y:S01]  /*1ab0*/  VIADD R25, R11.reuse, 0x30000 ;  /* 0x000300000b197836 */ /* 0x044fe20000000000 */
[-C--:B------:R-:W-:Y:S02]  /*1ac0*/  ISETP.LT.AND P3, PT, R4, R9.reuse, !P0 ;  /* 0x000000090400720c */ /* 0x080fe40004761270 */
[----:B------:R-:W-:Y:S01]  /*1ad0*/  ISETP.LT.AND P0, PT, R6, R9, !P0 ;  /* 0x000000090600720c */ /* 0x000fe20004701270 */
[----:B---3--:R-:W-:-:S04]  /*1ae0*/  IMAD.WIDE R4, R11, 0x2, R2 ;  /* 0x000000020b047825 */ /* 0x008fc800078e0202 */
[--C-:B------:R-:W-:Y:S01]  /*1af0*/  IMAD.WIDE R6, R7, 0x2, R2.reuse ;  /* 0x0000000207067825 */ /* 0x100fe200078e0202 */
[----:B------:R-:W2:Y:S03]  /*1b00*/  LDS.128 R20, [R10] ;  /* 0x000000000a147984 */ /* 0x000ea60000000c00 */
[----:B------:R-:W-:Y:S01]  /*1b10*/  IMAD.WIDE R8, R25, 0x2, R2 ;  /* 0x0000000219087825 */ /* 0x000fe200078e0202 */
[----:B------:R-:W3:Y:S04]  /*1b20*/  LDS.128 R16, [R10+0x1200] ;  /* 0x001200000a107984 */ /* 0x000ee80000000c00 */
[----:B------:R-:W4:Y:S04]  /*1b30*/  LDS.128 R12, [R10+0x2400] ;  /* 0x002400000a0c7984 */ /* 0x000f280000000c00 */
[----:B--2---:R2:W-:Y:S04]  /*1b40*/  @P1 STG.E.128 desc[UR18][R4.64], R20 ;  /* 0x0000001404001986 */ /* 0x0045e8000c101d12 */
[----:B---3--:R2:W-:Y:S04]  /*1b50*/  @P2 STG.E.128 desc[UR18][R6.64], R16 ;  /* 0x0000001006002986 */ /* 0x0085e8000c101d12 */
[----:B----4-:R2:W-:Y:S01]  /*1b60*/  @P3 STG.E.128 desc[UR18][R8.64], R12 ;  /* 0x0000000c08003986 */ /* 0x0105e2000c101d12 */
[----:B------:R-:W-:Y:S05]  /*1b70*/  @!P0 EXIT ;  /* 0x000000000000894d */ /* 0x000fea0003800000 */
[----:B--2---:R-:W1:Y:S01]  /*1b80*/  LDS.128 R4, [R10+0x3600] ;  /* 0x003600000a047984 */ /* 0x004e620000000c00 */
[----:B------:R-:W-:-:S04]  /*1b90*/  VIADD R11, R11, 0x48000 ;  /* 0x000480000b0b7836 */ /* 0x000fc80000000000 */
[----:B------:R-:W-:-:S05]  /*1ba0*/  IMAD.WIDE R2, R11, 0x2, R2 ;  /* 0x000000020b027825 */ /* 0x000fca00078e0202 */
[----:B-1----:R-:W-:Y:S01]  /*1bb0*/  STG.E.128 desc[UR18][R2.64], R4 ;  /* 0x0000000402007986 */ /* 0x002fe2000c101d12 */
[----:B------:R-:W-:Y:S05]  /*1bc0*/  EXIT ;  /* 0x000000000000794d */ /* 0x000fea0003800000 */
.L_x_1:
[----:B------:R-:W-:-:S00]  /*1bd0*/  BRA `(.L_x_1) ;  /* 0xfffffffc00fc7947 */ /* 0x000fc0000383ffff */
[----:B------:R-:W-:-:S00]  /*1be0*/  NOP ;  /* 0x0000000000007918 */ /* 0x000fc00000000000 */
        /* <DEDUP_REMOVED lines=9> */
.L_x_2:


//--------------------- .nv.shared.triton_mm      --------------------------
	.section	.nv.shared.triton_mm,"aw",@nobits
	.sectionflags	@""
	.align	16
	.zero		1024


//--------------------- .nv.constant0.triton_mm   --------------------------
	.section	.nv.constant0.triton_mm,"a",@progbits
	.sectionflags	@""
	.align	4
.nv.constant0.triton_mm:
	.zero		560
